//
// Generated by NVIDIA NVVM Compiler
//
// Compiler Build ID: CL-36424714
// Cuda compilation tools, release 13.0, V13.0.88
// Based on NVVM 20.0.0
//

.version 9.0
.target sm_100
.address_size 64

	// .globl	_Z4gemmPdS_S_iiii

.visible .entry _Z4gemmPdS_S_iiii(
	.param .u64 .ptr .align 1 _Z4gemmPdS_S_iiii_param_0,
	.param .u64 .ptr .align 1 _Z4gemmPdS_S_iiii_param_1,
	.param .u64 .ptr .align 1 _Z4gemmPdS_S_iiii_param_2,
	.param .u32 _Z4gemmPdS_S_iiii_param_3,
	.param .u32 _Z4gemmPdS_S_iiii_param_4,
	.param .u32 _Z4gemmPdS_S_iiii_param_5,
	.param .u32 _Z4gemmPdS_S_iiii_param_6
)
{
	.reg .pred 	%p<13>;
	.reg .b32 	%r<46>;
	.reg .b64 	%rd<39>;
	.reg .b64 	%fd<68>;

	ld.param.u64 	%rd4, [_Z4gemmPdS_S_iiii_param_0];
	ld.param.u64 	%rd5, [_Z4gemmPdS_S_iiii_param_1];
	ld.param.u64 	%rd3, [_Z4gemmPdS_S_iiii_param_2];
	ld.param.u32 	%r22, [_Z4gemmPdS_S_iiii_param_3];
	ld.param.u32 	%r20, [_Z4gemmPdS_S_iiii_param_4];
	ld.param.u32 	%r23, [_Z4gemmPdS_S_iiii_param_6];
	cvta.to.global.u64 	%rd1, %rd5;
	cvta.to.global.u64 	%rd2, %rd4;
	mov.u32 	%r24, %tid.x;
	mov.u32 	%r25, %ctaid.x;
	mov.u32 	%r26, %ntid.x;
	mad.lo.s32 	%r1, %r25, %r26, %r24;
	mov.u32 	%r27, %tid.y;
	mov.u32 	%r28, %ctaid.y;
	mov.u32 	%r29, %ntid.y;
	mad.lo.s32 	%r30, %r28, %r29, %r27;
	setp.ge.s32 	%p1, %r1, %r22;
	setp.ge.s32 	%p2, %r30, %r23;
	or.pred  	%p3, %p1, %p2;
	@%p3 bra 	$L__BB0_14;
	setp.lt.s32 	%p4, %r20, 1;
	mov.f64 	%fd67, 0d0000000000000000;
	@%p4 bra 	$L__BB0_13;
	mul.lo.s32 	%r3, %r20, %r1;
	and.b32  	%r4, %r20, 7;
	setp.lt.u32 	%p5, %r20, 8;
	mov.f64 	%fd67, 0d0000000000000000;
	mov.b32 	%r44, 0;
	@%p5 bra 	$L__BB0_5;
	and.b32  	%r44, %r20, 2147483640;
	neg.s32 	%r42, %r44;
	shl.b32 	%r7, %r23, 3;
	mov.f64 	%fd67, 0d0000000000000000;
	mul.wide.s32 	%rd10, %r23, 8;
	mov.u32 	%r40, %r3;
	mov.u32 	%r41, %r30;
$L__BB0_4:
	.pragma "nounroll";
	mul.wide.s32 	%rd6, %r40, 8;
	add.s64 	%rd7, %rd2, %rd6;
	ld.global.f64 	%fd17, [%rd7];
	mul.wide.s32 	%rd8, %r41, 8;
	add.s64 	%rd9, %rd1, %rd8;
	ld.global.f64 	%fd18, [%rd9];
	fma.rn.f64 	%fd19, %fd17, %fd18, %fd67;
	ld.global.f64 	%fd20, [%rd7+8];
	add.s64 	%rd11, %rd9, %rd10;
	ld.global.f64 	%fd21, [%rd11];
	fma.rn.f64 	%fd22, %fd20, %fd21, %fd19;
	ld.global.f64 	%fd23, [%rd7+16];
	add.s64 	%rd12, %rd11, %rd10;
	ld.global.f64 	%fd24, [%rd12];
	fma.rn.f64 	%fd25, %fd23, %fd24, %fd22;
	ld.global.f64 	%fd26, [%rd7+24];
	add.s64 	%rd13, %rd12, %rd10;
	ld.global.f64 	%fd27, [%rd13];
	fma.rn.f64 	%fd28, %fd26, %fd27, %fd25;
	ld.global.f64 	%fd29, [%rd7+32];
	add.s64 	%rd14, %rd13, %rd10;
	ld.global.f64 	%fd30, [%rd14];
	fma.rn.f64 	%fd31, %fd29, %fd30, %fd28;
	ld.global.f64 	%fd32, [%rd7+40];
	add.s64 	%rd15, %rd14, %rd10;
	ld.global.f64 	%fd33, [%rd15];
	fma.rn.f64 	%fd34, %fd32, %fd33, %fd31;
	ld.global.f64 	%fd35, [%rd7+48];
	add.s64 	%rd16, %rd15, %rd10;
	ld.global.f64 	%fd36, [%rd16];
	fma.rn.f64 	%fd37, %fd35, %fd36, %fd34;
	ld.global.f64 	%fd38, [%rd7+56];
	add.s64 	%rd17, %rd16, %rd10;
	ld.global.f64 	%fd39, [%rd17];
	fma.rn.f64 	%fd67, %fd38, %fd39, %fd37;
	add.s32 	%r42, %r42, 8;
	add.s32 	%r41, %r41, %r7;
	add.s32 	%r40, %r40, 8;
	setp.ne.s32 	%p6, %r42, 0;
	@%p6 bra 	$L__BB0_4;
$L__BB0_5:
	setp.eq.s32 	%p7, %r4, 0;
	@%p7 bra 	$L__BB0_13;
	and.b32  	%r15, %r20, 3;
	setp.lt.u32 	%p8, %r4, 4;
	@%p8 bra 	$L__BB0_8;
	add.s32 	%r32, %r44, %r3;
	mul.wide.s32 	%rd18, %r32, 8;
	add.s64 	%rd19, %rd2, %rd18;
	ld.global.f64 	%fd41, [%rd19];
	mad.lo.s32 	%r33, %r44, %r23, %r30;
	mul.wide.s32 	%rd20, %r33, 8;
	add.s64 	%rd21, %rd1, %rd20;
	ld.global.f64 	%fd42, [%rd21];
	fma.rn.f64 	%fd43, %fd41, %fd42, %fd67;
	ld.global.f64 	%fd44, [%rd19+8];
	mul.wide.s32 	%rd22, %r23, 8;
	add.s64 	%rd23, %rd21, %rd22;
	ld.global.f64 	%fd45, [%rd23];
	fma.rn.f64 	%fd46, %fd44, %fd45, %fd43;
	ld.global.f64 	%fd47, [%rd19+16];
	add.s64 	%rd24, %rd23, %rd22;
	ld.global.f64 	%fd48, [%rd24];
	fma.rn.f64 	%fd49, %fd47, %fd48, %fd46;
	ld.global.f64 	%fd50, [%rd19+24];
	add.s64 	%rd25, %rd24, %rd22;
	ld.global.f64 	%fd51, [%rd25];
	fma.rn.f64 	%fd67, %fd50, %fd51, %fd49;
	add.s32 	%r44, %r44, 4;
$L__BB0_8:
	setp.eq.s32 	%p9, %r15, 0;
	@%p9 bra 	$L__BB0_13;
	setp.eq.s32 	%p10, %r15, 1;
	@%p10 bra 	$L__BB0_11;
	add.s32 	%r34, %r44, %r3;
	mul.wide.s32 	%rd26, %r34, 8;
	add.s64 	%rd27, %rd2, %rd26;
	ld.global.f64 	%fd53, [%rd27];
	mad.lo.s32 	%r35, %r44, %r23, %r30;
	mul.wide.s32 	%rd28, %r35, 8;
	add.s64 	%rd29, %rd1, %rd28;
	ld.global.f64 	%fd54, [%rd29];
	fma.rn.f64 	%fd55, %fd53, %fd54, %fd67;
	ld.global.f64 	%fd56, [%rd27+8];
	mul.wide.s32 	%rd30, %r23, 8;
	add.s64 	%rd31, %rd29, %rd30;
	ld.global.f64 	%fd57, [%rd31];
	fma.rn.f64 	%fd67, %fd56, %fd57, %fd55;
	add.s32 	%r44, %r44, 2;
$L__BB0_11:
	and.b32  	%r36, %r20, 1;
	setp.eq.b32 	%p11, %r36, 1;
	not.pred 	%p12, %p11;
	@%p12 bra 	$L__BB0_13;
	add.s32 	%r37, %r44, %r3;
	mul.wide.s32 	%rd32, %r37, 8;
	add.s64 	%rd33, %rd2, %rd32;
	ld.global.f64 	%fd58, [%rd33];
	mad.lo.s32 	%r38, %r44, %r23, %r30;
	mul.wide.s32 	%rd34, %r38, 8;
	add.s64 	%rd35, %rd1, %rd34;
	ld.global.f64 	%fd59, [%rd35];
	fma.rn.f64 	%fd67, %fd58, %fd59, %fd67;
$L__BB0_13:
	mad.lo.s32 	%r39, %r23, %r1, %r30;
	cvta.to.global.u64 	%rd36, %rd3;
	mul.wide.s32 	%rd37, %r39, 8;
	add.s64 	%rd38, %rd36, %rd37;
	st.global.f64 	[%rd38], %fd67;
$L__BB0_14:
	ret;

}


// ===== COMPILED SASS (sm_100) =====

	.target	sm_100

	.elftype	@"ET_EXEC"


//--------------------- .note.nv.tkinfo           --------------------------
	.section	.note.nv.tkinfo,"",@"SHT_NOTE"
	.sectionflags	@"SHF_NOTE_NV_TKINFO"
	.tkinfo
        /*0018*/ 	.word	0x00000002
        /*0030*/ 	.string	""
        /*0030*/ 	.string	"ptxas"
        /*0030*/ 	.string	"Cuda compilation tools, release 13.0, V13.0.88"
        /*0030*/ 	.string	"Build cuda_13.0.r13.0/compiler.36424714_0"
        /*0030*/ 	.string	"-arch sm_100 -m 64 "



//--------------------- .note.nv.cuinfo           --------------------------
	.section	.note.nv.cuinfo,"",@"SHT_NOTE"
	.sectionflags	@"SHF_NOTE_NV_CUINFO"
        /*0018*/ 	.short	0x0002
        /*001a*/ 	.short	0x0064
        /*001c*/ 	.short	0x0082
	.zero		2


//--------------------- .nv.info                  --------------------------
	.section	.nv.info,"",@"SHT_CUDA_INFO"
	.align	4


	//----- nvinfo : EIATTR_REGCOUNT
	.align		4
        /*0000*/ 	.byte	0x04, 0x2f
        /*0002*/ 	.short	(.L_1 - .L_0)
	.align		4
.L_0:
        /*0004*/ 	.word	index@(_Z4gemmPdS_S_iiii)
        /*0008*/ 	.word	0x00000020


	//----- nvinfo : EIATTR_FRAME_SIZE
	.align		4
.L_1:
        /*000c*/ 	.byte	0x04, 0x11
        /*000e*/ 	.short	(.L_3 - .L_2)
	.align		4
.L_2:
        /*0010*/ 	.word	index@(_Z4gemmPdS_S_iiii)
        /*0014*/ 	.word	0x00000000


	//----- nvinfo : EIATTR_MIN_STACK_SIZE
	.align		4
.L_3:
        /*0018*/ 	.byte	0x04, 0x12
        /*001a*/ 	.short	(.L_5 - .L_4)
	.align		4
.L_4:
        /*001c*/ 	.word	index@(_Z4gemmPdS_S_iiii)
        /*0020*/ 	.word	0x00000000
.L_5:


//--------------------- .nv.compat                --------------------------
	.section	.nv.compat,"",@"SHT_CUDA_COMPAT_INFO"
	.align	4
        /*0000*/ 	.byte	0x02, 0x09, 0x00, 0x00, 0x02, 0x02, 0x01, 0x00, 0x02, 0x05, 0x05, 0x00, 0x03, 0x07, 0x01, 0x01
        /*0010*/ 	.byte	0x02, 0x03, 0x00, 0x00, 0x02, 0x06, 0x01, 0x00, 0x04, 0x0b, 0x08, 0x00, 0x01, 0x00, 0x00, 0x00
        /*0020*/ 	.byte	0x00, 0x00, 0x00, 0x00


//--------------------- .nv.info._Z4gemmPdS_S_iiii --------------------------
	.section	.nv.info._Z4gemmPdS_S_iiii,"",@"SHT_CUDA_INFO"
	.sectionflags	@""
	.align	4


	//----- nvinfo : EIATTR_CUDA_API_VERSION
	.align		4
        /*0000*/ 	.byte	0x04, 0x37
        /*0002*/ 	.short	(.L_7 - .L_6)
.L_6:
        /*0004*/ 	.word	0x00000082


	//----- nvinfo : EIATTR_KPARAM_INFO
	.align		4
.L_7:
        /*0008*/ 	.byte	0x04, 0x17
        /*000a*/ 	.short	(.L_9 - .L_8)
.L_8:
        /*000c*/ 	.word	0x00000000
        /*0010*/ 	.short	0x0006
        /*0012*/ 	.short	0x0024
        /*0014*/ 	.byte	0x00, 0xf0, 0x11, 0x00


	//----- nvinfo : EIATTR_KPARAM_INFO
	.align		4
.L_9:
        /*0018*/ 	.byte	0x04, 0x17
        /*001a*/ 	.short	(.L_11 - .L_10)
.L_10:
        /*001c*/ 	.word	0x00000000
        /*0020*/ 	.short	0x0005
        /*0022*/ 	.short	0x0020
        /*0024*/ 	.byte	0x00, 0xf0, 0x11, 0x00


	//----- nvinfo : EIATTR_KPARAM_INFO
	.align		4
.L_11:
        /*0028*/ 	.byte	0x04, 0x17
        /*002a*/ 	.short	(.L_13 - .L_12)
.L_12:
        /*002c*/ 	.word	0x00000000
        /*0030*/ 	.short	0x0004
        /*0032*/ 	.short	0x001c
        /*0034*/ 	.byte	0x00, 0xf0, 0x11, 0x00


	//----- nvinfo : EIATTR_KPARAM_INFO
	.align		4
.L_13:
        /*0038*/ 	.byte	0x04, 0x17
        /*003a*/ 	.short	(.L_15 - .L_14)
.L_14:
        /*003c*/ 	.word	0x00000000
        /*0040*/ 	.short	0x0003
        /*0042*/ 	.short	0x0018
        /*0044*/ 	.byte	0x00, 0xf0, 0x11, 0x00


	//----- nvinfo : EIATTR_KPARAM_INFO
	.align		4
.L_15:
        /*0048*/ 	.byte	0x04, 0x17
        /*004a*/ 	.short	(.L_17 - .L_16)
.L_16:
        /*004c*/ 	.word	0x00000000
        /*0050*/ 	.short	0x0002
        /*0052*/ 	.short	0x0010
        /*0054*/ 	.byte	0x00, 0xf5, 0x21, 0x00


	//----- nvinfo : EIATTR_KPARAM_INFO
	.align		4
.L_17:
        /*0058*/ 	.byte	0x04, 0x17
        /*005a*/ 	.short	(.L_19 - .L_18)
.L_18:
        /*005c*/ 	.word	0x00000000
        /*0060*/ 	.short	0x0001
        /*0062*/ 	.short	0x0008
        /*0064*/ 	.byte	0x00, 0xf5, 0x21, 0x00


	//----- nvinfo : EIATTR_KPARAM_INFO
	.align		4
.L_19:
        /*0068*/ 	.byte	0x04, 0x17
        /*006a*/ 	.short	(.L_21 - .L_20)
.L_20:
        /*006c*/ 	.word	0x00000000
        /*0070*/ 	.short	0x0000
        /*0072*/ 	.short	0x0000
        /*0074*/ 	.byte	0x00, 0xf5, 0x21, 0x00


	//----- nvinfo : EIATTR_SPARSE_MMA_MASK
	.align		4
.L_21:
        /*0078*/ 	.byte	0x03, 0x50
        /*007a*/ 	.short	0x0000


	//----- nvinfo : EIATTR_MAXREG_COUNT
	.align		4
        /*007c*/ 	.byte	0x03, 0x1b
        /*007e*/ 	.short	0x00ff


	//----- nvinfo : EIATTR_MERCURY_ISA_VERSION
	.align		4
        /*0080*/ 	.byte	0x03, 0x5f
        /*0082*/ 	.short	0x0101


	//----- nvinfo : EIATTR_VRC_CTA_INIT_COUNT
	.align		4
        /*0084*/ 	.byte	0x02, 0x4a
	.zero		1
	.zero		1


	//----- nvinfo : EIATTR_EXIT_INSTR_OFFSETS
	.align		4
        /*0088*/ 	.byte	0x04, 0x1c
        /*008a*/ 	.short	(.L_23 - .L_22)


	//   ....[0]....
.L_22:
        /*008c*/ 	.word	0x000000d0


	//   ....[1]....
        /*0090*/ 	.word	0x00000810


	//----- nvinfo : EIATTR_CBANK_PARAM_SIZE
	.align		4
.L_23:
        /*0094*/ 	.byte	0x03, 0x19
        /*0096*/ 	.short	0x0028


	//----- nvinfo : EIATTR_PARAM_CBANK
	.align		4
        /*0098*/ 	.byte	0x04, 0x0a
        /*009a*/ 	.short	(.L_25 - .L_24)
	.align		4
.L_24:
        /*009c*/ 	.word	index@(.nv.constant0._Z4gemmPdS_S_iiii)
        /*00a0*/ 	.short	0x0380
        /*00a2*/ 	.short	0x0028


	//----- nvinfo : EIATTR_SW_WAR
	.align		4
.L_25:
        /*00a4*/ 	.byte	0x04, 0x36
        /*00a6*/ 	.short	(.L_27 - .L_26)
.L_26:
        /*00a8*/ 	.word	0x00000008
.L_27:


//--------------------- .nv.callgraph             --------------------------
	.section	.nv.callgraph,"",@"SHT_CUDA_CALLGRAPH"
	.align	4
	.sectionentsize	8
	.align		4
        /*0000*/ 	.word	0x00000000
	.align		4
        /*0004*/ 	.word	0xffffffff
	.align		4
        /*0008*/ 	.word	0x00000000
	.align		4
        /*000c*/ 	.word	0xfffffffe
	.align		4
        /*0010*/ 	.word	0x00000000
	.align		4
        /*0014*/ 	.word	0xfffffffd
	.align		4
        /*0018*/ 	.word	0x00000000
	.align		4
        /*001c*/ 	.word	0xfffffffc


//--------------------- .text._Z4gemmPdS_S_iiii   --------------------------
	.section	.text._Z4gemmPdS_S_iiii,"ax",@progbits
	.align	128
        .global         _Z4gemmPdS_S_iiii
        .type           _Z4gemmPdS_S_iiii,@function
        .size           _Z4gemmPdS_S_iiii,(.L_x_5 - _Z4gemmPdS_S_iiii)
        .other          _Z4gemmPdS_S_iiii,@"STO_CUDA_ENTRY STV_DEFAULT"
_Z4gemmPdS_S_iiii:
.text._Z4gemmPdS_S_iiii:
[----:B------:R-:W-:Y:S01]  /*0000*/  LDC R1, c[0x0][0x37c] ;  /* 0x0000df00ff017b82 */ /* 0x000fe20000000800 */
[----:B------:R-:W0:Y:S07]  /*0010*/  S2R R3, SR_TID.Y ;  /* 0x0000000000037919 */ /* 0x000e2e0000002200 */
[----:B------:R-:W1:Y:S01]  /*0020*/  LDC R5, c[0x0][0x360] ;  /* 0x0000d800ff057b82 */ /* 0x000e620000000800 */
[----:B------:R-:W2:Y:S01]  /*0030*/  LDCU UR6, c[0x0][0x398] ;  /* 0x00007300ff0677ac */ /* 0x000ea20008000800 */
[----:B------:R-:W1:Y:S06]  /*0040*/  S2R R2, SR_TID.X ;  /* 0x0000000000027919 */ /* 0x000e6c0000002100 */
[----:B------:R-:W0:Y:S08]  /*0050*/  S2UR UR5, SR_CTAID.Y ;  /* 0x00000000000579c3 */ /* 0x000e300000002600 */
[----:B------:R-:W0:Y:S08]  /*0060*/  LDC R4, c[0x0][0x364] ;  /* 0x0000d900ff047b82 */ /* 0x000e300000000800 */
[----:B------:R-:W1:Y:S08]  /*0070*/  S2UR UR4, SR_CTAID.X ;  /* 0x00000000000479c3 */ /* 0x000e700000002500 */
[----:B------:R-:W3:Y:S01]  /*0080*/  LDC R0, c[0x0][0x3a4] ;  /* 0x0000e900ff007b82 */ /* 0x000ee20000000800 */
[----:B0-----:R-:W-:-:S02]  /*0090*/  IMAD R3, R4, UR5, R3 ;  /* 0x0000000504037c24 */ /* 0x001fc4000f8e0203 */
[----:B-1----:R-:W-:-:S03]  /*00a0*/  IMAD R2, R5, UR4, R2 ;  /* 0x0000000405027c24 */ /* 0x002fc6000f8e0202 */
[----:B---3--:R-:W-:-:S04]  /*00b0*/  ISETP.GE.AND P0, PT, R3, R0, PT ;  /* 0x000000000300720c */ /* 0x008fc80003f06270 */
[----:B--2---:R-:W-:-:S13]  /*00c0*/  ISETP.GE.OR P0, PT, R2, UR6, P0 ;  /* 0x0000000602007c0c */ /* 0x004fda0008706670 */
[----:B------:R-:W-:Y:S05]  /*00d0*/  @P0 EXIT ;  /* 0x000000000000094d */ /* 0x000fea0003800000 */
[----:B------:R-:W0:Y:S01]  /*00e0*/  LDC R5, c[0x0][0x39c] ;  /* 0x0000e700ff057b82 */ /* 0x000e220000000800 */
[----:B------:R-:W1:Y:S01]  /*00f0*/  LDCU.64 UR4, c[0x0][0x358] ;  /* 0x00006b00ff0477ac */ /* 0x000e620008000a00 */
[----:B------:R-:W-:Y:S02]  /*0100*/  CS2R R12, SRZ ;  /* 0x00000000000c7805 */ /* 0x000fe4000001ff00 */
[----:B0-----:R-:W-:-:S13]  /*0110*/  ISETP.GE.AND P0, PT, R5, 0x1, PT ;  /* 0x000000010500780c */ /* 0x001fda0003f06270 */
[----:B-1----:R-:W-:Y:S05]  /*0120*/  @!P0 BRA `(.L_x_0) ;  /* 0x0000000400a88947 */ /* 0x002fea0003800000 */
[C---:B------:R-:W-:Y:S01]  /*0130*/  ISETP.GE.U32.AND P1, PT, R5.reuse, 0x8, PT ;  /* 0x000000080500780c */ /* 0x040fe20003f26070 */
[----:B------:R-:W-:Y:S01]  /*0140*/  HFMA2 R24, -RZ, RZ, 0, 0 ;  /* 0x00000000ff187431 */ /* 0x000fe200000001ff */
[----:B------:R-:W-:Y:S01]  /*0150*/  LOP3.LUT R6, R5, 0x7, RZ, 0xc0, !PT ;  /* 0x0000000705067812 */ /* 0x000fe200078ec0ff */
[----:B------:R-:W-:Y:S01]  /*0160*/  IMAD R7, R2, R5, RZ ;  /* 0x0000000502077224 */ /* 0x000fe200078e02ff */
[----:B------:R-:W-:Y:S02]  /*0170*/  CS2R R12, SRZ ;  /* 0x00000000000c7805 */ /* 0x000fe4000001ff00 */
[----:B------:R-:W-:-:S07]  /*0180*/  ISETP.NE.AND P0, PT, R6, RZ, PT ;  /* 0x000000ff0600720c */ /* 0x000fce0003f05270 */
[----:B------:R-:W-:Y:S06]  /*0190*/  @!P1 BRA `(.L_x_1) ;  /* 0x0000000000b49947 */ /* 0x000fec0003800000 */
[----:B------:R-:W-:Y:S02]  /*01a0*/  LOP3.LUT R24, R5, 0x7ffffff8, RZ, 0xc0, !PT ;  /* 0x7ffffff805187812 */ /* 0x000fe400078ec0ff */
[----:B------:R-:W-:Y:S02]  /*01b0*/  CS2R R12, SRZ ;  /* 0x00000000000c7805 */ /* 0x000fe4000001ff00 */
[----:B------:R-:W-:Y:S02]  /*01c0*/  MOV R4, R7 ;  /* 0x0000000700047202 */ /* 0x000fe40000000f00 */
[----:B------:R-:W-:Y:S02]  /*01d0*/  MOV R25, R3 ;  /* 0x0000000300197202 */ /* 0x000fe40000000f00 */
[----:B------:R-:W-:-:S07]  /*01e0*/  IADD3 R26, PT, PT, -R24, RZ, RZ ;  /* 0x000000ff181a7210 */ /* 0x000fce0007ffe1ff */
.L_x_2:
[----:B------:R-:W0:Y:S08]  /*01f0*/  LDC.64 R22, c[0x0][0x380] ;  /* 0x0000e000ff167b82 */ /* 0x000e300000000a00 */
[----:B------:R-:W1:Y:S01]  /*0200*/  LDC.64 R18, c[0x0][0x388] ;  /* 0x0000e200ff127b82 */ /* 0x000e620000000a00 */
[----:B0-----:R-:W-:-:S05]  /*0210*/  IMAD.WIDE R22, R4, 0x8, R22 ;  /* 0x0000000804167825 */ /* 0x001fca00078e0216 */
[----:B------:R-:W2:Y:S01]  /*0220*/  LDG.E.64 R10, desc[UR4][R22.64] ;  /* 0x00000004160a7981 */ /* 0x000ea2000c1e1b00 */
[----:B-1----:R-:W-:-:S03]  /*0230*/  IMAD.WIDE R18, R25, 0x8, R18 ;  /* 0x0000000819127825 */ /* 0x002fc600078e0212 */
[----:B------:R-:W3:Y:S04]  /*0240*/  LDG.E.64 R8, desc[UR4][R22.64+0x8] ;  /* 0x0000080416087981 */ /* 0x000ee8000c1e1b00 */
[----:B------:R-:W2:Y:S01]  /*0250*/  LDG.E.64 R16, desc[UR4][R18.64] ;  /* 0x0000000412107981 */ /* 0x000ea2000c1e1b00 */
[----:B------:R-:W-:-:S05]  /*0260*/  IMAD.WIDE R28, R0, 0x8, R18 ;  /* 0x00000008001c7825 */ /* 0x000fca00078e0212 */
[----:B------:R-:W3:Y:S01]  /*0270*/  LDG.E.64 R14, desc[UR4][R28.64] ;  /* 0x000000041c0e7981 */ /* 0x000ee2000c1e1b00 */
[----:B------:R-:W-:Y:S01]  /*0280*/  IMAD.WIDE R20, R0, 0x8, R28 ;  /* 0x0000000800147825 */ /* 0x000fe200078e021c */
[----:B--2---:R-:W-:Y:S02]  /*0290*/  DFMA R16, R10, R16, R12 ;  /* 0x000000100a10722b */ /* 0x004fe4000000000c */
[----:B------:R-:W2:Y:S04]  /*02a0*/  LDG.E.64 R12, desc[UR4][R22.64+0x10] ;  /* 0x00001004160c7981 */ /* 0x000ea8000c1e1b00 */
[----:B------:R0:W2:Y:S02]  /*02b0*/  LDG.E.64 R10, desc[UR4][R20.64] ;  /* 0x00000004140a7981 */ /* 0x0000a4000c1e1b00 */
[----:B---3--:R-:W-:-:S02]  /*02c0*/  DFMA R14, R8, R14, R16 ;  /* 0x0000000e080e722b */ /* 0x008fc40000000010 */
[----:B------:R-:W3:Y:S01]  /*02d0*/  LDG.E.64 R8, desc[UR4][R22.64+0x18] ;  /* 0x0000180416087981 */ /* 0x000ee2000c1e1b00 */
[----:B0-----:R-:W-:-:S05]  /*02e0*/  IMAD.WIDE R20, R0, 0x8, R20 ;  /* 0x0000000800147825 */ /* 0x001fca00078e0214 */
[----:B------:R-:W3:Y:S01]  /*02f0*/  LDG.E.64 R16, desc[UR4][R20.64] ;  /* 0x0000000414107981 */ /* 0x000ee2000c1e1b00 */
[C---:B------:R-:W-:Y:S01]  /*0300*/  IMAD.WIDE R18, R0.reuse, 0x8, R20 ;  /* 0x0000000800127825 */ /* 0x040fe200078e0214 */
[----:B--2---:R-:W-:Y:S02]  /*0310*/  DFMA R10, R12, R10, R14 ;  /* 0x0000000a0c0a722b */ /* 0x004fe4000000000e */
[----:B------:R-:W2:Y:S04]  /*0320*/  LDG.E.64 R20, desc[UR4][R22.64+0x38] ;  /* 0x0000380416147981 */ /* 0x000ea8000c1e1b00 */
[----:B------:R-:W4:Y:S04]  /*0330*/  LDG.E.64 R14, desc[UR4][R22.64+0x20] ;  /* 0x00002004160e7981 */ /* 0x000f28000c1e1b00 */
[----:B------:R-:W4:Y:S01]  /*0340*/  LDG.E.64 R12, desc[UR4][R18.64] ;  /* 0x00000004120c7981 */ /* 0x000f22000c1e1b00 */
[----:B------:R-:W-:Y:S01]  /*0350*/  IMAD.WIDE R28, R0, 0x8, R18 ;  /* 0x00000008001c7825 */ /* 0x000fe200078e0212 */
[----:B---3--:R-:W-:-:S02]  /*0360*/  DFMA R16, R8, R16, R10 ;  /* 0x000000100810722b */ /* 0x008fc4000000000a */
[----:B------:R-:W3:Y:S04]  /*0370*/  LDG.E.64 R8, desc[UR4][R22.64+0x28] ;  /* 0x0000280416087981 */ /* 0x000ee8000c1e1b00 */
[----:B------:R0:W3:Y:S02]  /*0380*/  LDG.E.64 R10, desc[UR4][R28.64] ;  /* 0x000000041c0a7981 */ /* 0x0000e4000c1e1b00 */
[----:B0-----:R-:W-:-:S04]  /*0390*/  IMAD.WIDE R28, R0, 0x8, R28 ;  /* 0x00000008001c7825 */ /* 0x001fc800078e021c */
[----:B------:R-:W-:-:S06]  /*03a0*/  IMAD.WIDE R18, R0, 0x8, R28 ;  /* 0x0000000800127825 */ /* 0x000fcc00078e021c */
[----:B------:R-:W2:Y:S01]  /*03b0*/  LDG.E.64 R18, desc[UR4][R18.64] ;  /* 0x0000000412127981 */ /* 0x000ea2000c1e1b00 */
[----:B----4-:R-:W-:-:S03]  /*03c0*/  DFMA R12, R14, R12, R16 ;  /* 0x0000000c0e0c722b */ /* 0x010fc60000000010 */
[----:B------:R-:W4:Y:S04]  /*03d0*/  LDG.E.64 R14, desc[UR4][R22.64+0x30] ;  /* 0x00003004160e7981 */ /* 0x000f28000c1e1b00 */
[----:B------:R-:W4:Y:S01]  /*03e0*/  LDG.E.64 R16, desc[UR4][R28.64] ;  /* 0x000000041c107981 */ /* 0x000f22000c1e1b00 */
[----:B------:R-:W-:Y:S01]  /*03f0*/  IADD3 R26, PT, PT, R26, 0x8, RZ ;  /* 0x000000081a1a7810 */ /* 0x000fe20007ffe0ff */
[----:B---3--:R-:W-:-:S03]  /*0400*/  DFMA R8, R8, R10, R12 ;  /* 0x0000000a0808722b */ /* 0x008fc6000000000c */
[----:B------:R-:W-:Y:S02]  /*0410*/  ISETP.NE.AND P1, PT, R26, RZ, PT ;  /* 0x000000ff1a00720c */ /* 0x000fe40003f25270 */
[----:B------:R-:W-:Y:S02]  /*0420*/  IADD3 R4, PT, PT, R4, 0x8, RZ ;  /* 0x0000000804047810 */ /* 0x000fe40007ffe0ff */
[----:B------:R-:W-:Y:S01]  /*0430*/  LEA R25, R0, R25, 0x3 ;  /* 0x0000001900197211 */ /* 0x000fe200078e18ff */
[----:B----4-:R-:W-:-:S08]  /*0440*/  DFMA R8, R14, R16, R8 ;  /* 0x000000100e08722b */ /* 0x010fd00000000008 */
[----:B--2---:R-:W-:Y:S01]  /*0450*/  DFMA R12, R20, R18, R8 ;  /* 0x00000012140c722b */ /* 0x004fe20000000008 */
[----:B------:R-:W-:Y:S10]  /*0460*/  @P1 BRA `(.L_x_2) ;  /* 0xfffffffc00601947 */ /* 0x000ff4000383ffff */
.L_x_1:
[----:B------:R-:W-:Y:S05]  /*0470*/  @!P0 BRA `(.L_x_0) ;  /* 0x0000000000d48947 */ /* 0x000fea0003800000 */
[----:B------:R-:W-:Y:S02]  /*0480*/  ISETP.GE.U32.AND P0, PT, R6, 0x4, PT ;  /* 0x000000040600780c */ /* 0x000fe40003f06070 */
[----:B------:R-:W-:-:S04]  /*0490*/  LOP3.LUT R4, R5, 0x3, RZ, 0xc0, !PT ;  /* 0x0000000305047812 */ /* 0x000fc800078ec0ff */
[----:B------:R-:W-:-:S07]  /*04a0*/  ISETP.NE.AND P1, PT, R4, RZ, PT ;  /* 0x000000ff0400720c */ /* 0x000fce0003f25270 */
[----:B------:R-:W-:Y:S06]  /*04b0*/  @!P0 BRA `(.L_x_3) ;  /* 0x0000000000588947 */ /* 0x000fec0003800000 */
[----:B------:R-:W0:Y:S01]  /*04c0*/  LDC.64 R28, c[0x0][0x380] ;  /* 0x0000e000ff1c7b82 */ /* 0x000e220000000a00 */
[----:B------:R-:W-:Y:S01]  /*04d0*/  IADD3 R9, PT, PT, R7, R24, RZ ;  /* 0x0000001807097210 */ /* 0x000fe20007ffe0ff */
[----:B------:R-:W-:-:S06]  /*04e0*/  IMAD R15, R24, R0, R3 ;  /* 0x00000000180f7224 */ /* 0x000fcc00078e0203 */
[----:B------:R-:W1:Y:S01]  /*04f0*/  LDC.64 R10, c[0x0][0x388] ;  /* 0x0000e200ff0a7b82 */ /* 0x000e620000000a00 */
[----:B0-----:R-:W-:-:S05]  /*0500*/  IMAD.WIDE R28, R9, 0x8, R28 ;  /* 0x00000008091c7825 */ /* 0x001fca00078e021c */
[----:B------:R-:W2:Y:S01]  /*0510*/  LDG.E.64 R26, desc[UR4][R28.64] ;  /* 0x000000041c1a7981 */ /* 0x000ea2000c1e1b00 */
[----:B-1----:R-:W-:-:S05]  /*0520*/  IMAD.WIDE R10, R15, 0x8, R10 ;  /* 0x000000080f0a7825 */ /* 0x002fca00078e020a */
[----:B------:R-:W2:Y:S01]  /*0530*/  LDG.E.64 R8, desc[UR4][R10.64] ;  /* 0x000000040a087981 */ /* 0x000ea2000c1e1b00 */
[----:B------:R-:W-:-:S05]  /*0540*/  IMAD.WIDE R16, R0, 0x8, R10 ;  /* 0x0000000800107825 */ /* 0x000fca00078e020a */
[----:B------:R-:W3:Y:S01]  /*0550*/  LDG.E.64 R14, desc[UR4][R16.64] ;  /* 0x00000004100e7981 */ /* 0x000ee2000c1e1b00 */
[----:B------:R-:W-:-:S03]  /*0560*/  IMAD.WIDE R20, R0, 0x8, R16 ;  /* 0x0000000800147825 */ /* 0x000fc600078e0210 */
[----:B------:R-:W3:Y:S04]  /*0570*/  LDG.E.64 R10, desc[UR4][R28.64+0x8] ;  /* 0x000008041c0a7981 */ /* 0x000ee8000c1e1b00 */
[----:B------:R-:W4:Y:S01]  /*0580*/  LDG.E.64 R18, desc[UR4][R20.64] ;  /* 0x0000000414127981 */ /* 0x000f22000c1e1b00 */
[----:B------:R-:W-:-:S03]  /*0590*/  IMAD.WIDE R22, R0, 0x8, R20 ;  /* 0x0000000800167825 */ /* 0x000fc600078e0214 */
[----:B------:R-:W4:Y:S04]  /*05a0*/  LDG.E.64 R16, desc[UR4][R28.64+0x10] ;  /* 0x000010041c107981 */ /* 0x000f28000c1e1b00 */
[----:B------:R-:W5:Y:S04]  /*05b0*/  LDG.E.64 R22, desc[UR4][R22.64] ;  /* 0x0000000416167981 */ /* 0x000f68000c1e1b00 */
[----:B------:R-:W5:Y:S01]  /*05c0*/  LDG.E.64 R20, desc[UR4][R28.64+0x18] ;  /* 0x000018041c147981 */ /* 0x000f62000c1e1b00 */
[----:B------:R-:W-:Y:S01]  /*05d0*/  IADD3 R24, PT, PT, R24, 0x4, RZ ;  /* 0x0000000418187810 */ /* 0x000fe20007ffe0ff */
[----:B--2---:R-:W-:-:S08]  /*05e0*/  DFMA R8, R26, R8, R12 ;  /* 0x000000081a08722b */ /* 0x004fd0000000000c */
[----:B---3--:R-:W-:-:S08]  /*05f0*/  DFMA R8, R10, R14, R8 ;  /* 0x0000000e0a08722b */ /* 0x008fd00000000008 */
[----:B----4-:R-:W-:-:S08]  /*0600*/  DFMA R8, R16, R18, R8 ;  /* 0x000000121008722b */ /* 0x010fd00000000008 */
[----:B-----5:R-:W-:-:S11]  /*0610*/  DFMA R12, R20, R22, R8 ;  /* 0x00000016140c722b */ /* 0x020fd60000000008 */
.L_x_3:
[----:B------:R-:W-:Y:S05]  /*0620*/  @!P1 BRA `(.L_x_0) ;  /* 0x0000000000689947 */ /* 0x000fea0003800000 */
[----:B------:R-:W0:Y:S01]  /*0630*/  LDC.64 R18, c[0x0][0x380] ;  /* 0x0000e000ff127b82 */ /* 0x000e220000000a00 */
[----:B------:R-:W-:Y:S02]  /*0640*/  ISETP.NE.AND P0, PT, R4, 0x1, PT ;  /* 0x000000010400780c */ /* 0x000fe40003f05270 */
[----:B------:R-:W-:-:S04]  /*0650*/  LOP3.LUT R5, R5, 0x1, RZ, 0xc0, !PT ;  /* 0x0000000105057812 */ /* 0x000fc800078ec0ff */
[----:B------:R-:W-:Y:S01]  /*0660*/  ISETP.NE.U32.AND P1, PT, R5, 0x1, PT ;  /* 0x000000010500780c */ /* 0x000fe20003f25070 */
[----:B------:R-:W1:Y:S06]  /*0670*/  LDC.64 R14, c[0x0][0x388] ;  /* 0x0000e200ff0e7b82 */ /* 0x000e6c0000000a00 */
[----:B------:R-:W-:Y:S01]  /*0680*/  @P0 IADD3 R17, PT, PT, R7, R24, RZ ;  /* 0x0000001807110210 */ /* 0x000fe20007ffe0ff */
[C---:B------:R-:W-:Y:S01]  /*0690*/  @P0 IMAD R21, R24.reuse, R0, R3 ;  /* 0x0000000018150224 */ /* 0x040fe200078e0203 */
[----:B------:R-:W2:Y:S08]  /*06a0*/  LDC.64 R10, c[0x0][0x380] ;  /* 0x0000e000ff0a7b82 */ /* 0x000eb00000000a00 */
[----:B------:R-:W3:Y:S01]  /*06b0*/  LDC.64 R8, c[0x0][0x388] ;  /* 0x0000e200ff087b82 */ /* 0x000ee20000000a00 */
[----:B0-----:R-:W-:Y:S01]  /*06c0*/  @P0 IMAD.WIDE R18, R17, 0x8, R18 ;  /* 0x0000000811120825 */ /* 0x001fe200078e0212 */
[----:B------:R-:W-:-:S03]  /*06d0*/  @P0 IADD3 R24, PT, PT, R24, 0x2, RZ ;  /* 0x0000000218180810 */ /* 0x000fc60007ffe0ff */
[----:B-1----:R-:W-:Y:S02]  /*06e0*/  @P0 IMAD.WIDE R20, R21, 0x8, R14 ;  /* 0x0000000815140825 */ /* 0x002fe400078e020e */
[----:B------:R-:W4:Y:S04]  /*06f0*/  @P0 LDG.E.64 R14, desc[UR4][R18.64] ;  /* 0x00000004120e0981 */ /* 0x000f28000c1e1b00 */
[----:B------:R-:W4:Y:S01]  /*0700*/  @P0 LDG.E.64 R4, desc[UR4][R20.64] ;  /* 0x0000000414040981 */ /* 0x000f22000c1e1b00 */
[----:B------:R-:W-:Y:S01]  /*0710*/  @P0 IMAD.WIDE R16, R0, 0x8, R20 ;  /* 0x0000000800100825 */ /* 0x000fe200078e0214 */
[----:B------:R-:W-:Y:S02]  /*0720*/  @!P1 IADD3 R23, PT, PT, R7, R24, RZ ;  /* 0x0000001807179210 */ /* 0x000fe40007ffe0ff */
[----:B------:R-:W5:Y:S01]  /*0730*/  @P0 LDG.E.64 R6, desc[UR4][R18.64+0x8] ;  /* 0x0000080412060981 */ /* 0x000f62000c1e1b00 */
[----:B------:R-:W-:-:S03]  /*0740*/  @!P1 IMAD R25, R24, R0, R3 ;  /* 0x0000000018199224 */ /* 0x000fc600078e0203 */
[----:B------:R-:W5:Y:S01]  /*0750*/  @P0 LDG.E.64 R16, desc[UR4][R16.64] ;  /* 0x0000000410100981 */ /* 0x000f62000c1e1b00 */
[----:B--2---:R-:W-:-:S04]  /*0760*/  @!P1 IMAD.WIDE R10, R23, 0x8, R10 ;  /* 0x00000008170a9825 */ /* 0x004fc800078e020a */
[----:B---3--:R-:W-:Y:S02]  /*0770*/  @!P1 IMAD.WIDE R8, R25, 0x8, R8 ;  /* 0x0000000819089825 */ /* 0x008fe400078e0208 */
[----:B------:R-:W2:Y:S04]  /*0780*/  @!P1 LDG.E.64 R10, desc[UR4][R10.64] ;  /* 0x000000040a0a9981 */ /* 0x000ea8000c1e1b00 */
[----:B------:R-:W2:Y:S01]  /*0790*/  @!P1 LDG.E.64 R8, desc[UR4][R8.64] ;  /* 0x0000000408089981 */ /* 0x000ea2000c1e1b00 */
[----:B----4-:R-:W-:-:S08]  /*07a0*/  @P0 DFMA R4, R14, R4, R12 ;  /* 0x000000040e04022b */ /* 0x010fd0000000000c */
[----:B-----5:R-:W-:-:S08]  /*07b0*/  @P0 DFMA R12, R6, R16, R4 ;  /* 0x00000010060c022b */ /* 0x020fd00000000004 */
[----:B--2---:R-:W-:-:S11]  /*07c0*/  @!P1 DFMA R12, R10, R8, R12 ;  /* 0x000000080a0c922b */ /* 0x004fd6000000000c */
.L_x_0:
[----:B------:R-:W0:Y:S01]  /*07d0*/  LDC.64 R4, c[0x0][0x390] ;  /* 0x0000e400ff047b82 */ /* 0x000e220000000a00 */
[----:B------:R-:W-:-:S04]  /*07e0*/  IMAD R3, R2, R0, R3 ;  /* 0x0000000002037224 */ /* 0x000fc800078e0203 */
[----:B0-----:R-:W-:-:S05]  /*07f0*/  IMAD.WIDE R2, R3, 0x8, R4 ;  /* 0x0000000803027825 */ /* 0x001fca00078e0204 */
[----:B------:R-:W-:Y:S01]  /*0800*/  STG.E.64 desc[UR4][R2.64], R12 ;  /* 0x0000000c02007986 */ /* 0x000fe2000c101b04 */
[----:B------:R-:W-:Y:S05]  /*0810*/  EXIT ;  /* 0x000000000000794d */ /* 0x000fea0003800000 */
.L_x_4:
[----:B------:R-:W-:-:S00]  /*0820*/  BRA `(.L_x_4) ;  /* 0xfffffffc00fc7947 */ /* 0x000fc0000383ffff */
[----:B------:R-:W-:-:S00]  /*0830*/  NOP ;  /* 0x0000000000007918 */ /* 0x000fc00000000000 */
        /* <DEDUP_REMOVED lines=12> */
.L_x_5:


//--------------------- .nv.shared.reserved.0     --------------------------
	.section	.nv.shared.reserved.0,"aw",@nobits
	.weak		__nv_reservedSMEM_offset_0_alias
	.size		__nv_reservedSMEM_offset_0_alias, 0, 64
	.other		__nv_reservedSMEM_offset_0_alias,@"STO_CUDA_RESERVED_SHARED STV_DEFAULT"
__nv_reservedSMEM_offset_0_alias:
	.zero		0
	.zero		64


//--------------------- .nv.constant0._Z4gemmPdS_S_iiii --------------------------
	.section	.nv.constant0._Z4gemmPdS_S_iiii,"a",@progbits
	.sectionflags	@""
	.align	4
.nv.constant0._Z4gemmPdS_S_iiii:
	.zero		936


//--------------------- SYMBOLS --------------------------

	.type		.nv.reservedSmem.offset0,@object
	.size		.nv.reservedSmem.offset0,0x4
